//
// Generated by NVIDIA NVVM Compiler
//
// Compiler Build ID: CL-36424714
// Cuda compilation tools, release 13.0, V13.0.88
// Based on NVVM 20.0.0
//

.version 9.0
.target sm_100
.address_size 64

	// .globl	_Z7reduce2PfS_
// _ZZ7reduce2PfS_E5sdata has been demoted
// _ZZ7reduce1PfS_E5sdata has been demoted

.visible .entry _Z7reduce2PfS_(
	.param .u64 .ptr .align 1 _Z7reduce2PfS__param_0,
	.param .u64 .ptr .align 1 _Z7reduce2PfS__param_1
)
{
	.reg .pred 	%p<5>;
	.reg .b32 	%r<13>;
	.reg .b32 	%f<6>;
	.reg .b64 	%rd<9>;
	// demoted variable
	.shared .align 4 .b8 _ZZ7reduce2PfS_E5sdata[1024];
	ld.param.u64 	%rd2, [_Z7reduce2PfS__param_0];
	ld.param.u64 	%rd1, [_Z7reduce2PfS__param_1];
	cvta.to.global.u64 	%rd3, %rd2;
	mov.u32 	%r1, %tid.x;
	mov.u32 	%r2, %ctaid.x;
	mov.u32 	%r12, %ntid.x;
	mad.lo.s32 	%r7, %r2, %r12, %r1;
	mul.wide.u32 	%rd4, %r7, 4;
	add.s64 	%rd5, %rd3, %rd4;
	ld.global.f32 	%f1, [%rd5];
	shl.b32 	%r8, %r1, 2;
	mov.u32 	%r9, _ZZ7reduce2PfS_E5sdata;
	add.s32 	%r4, %r9, %r8;
	st.shared.f32 	[%r4], %f1;
	bar.sync 	0;
	setp.lt.u32 	%p1, %r12, 2;
	@%p1 bra 	$L__BB0_4;
$L__BB0_1:
	shr.u32 	%r6, %r12, 1;
	setp.ge.u32 	%p2, %r1, %r6;
	@%p2 bra 	$L__BB0_3;
	shl.b32 	%r10, %r6, 2;
	add.s32 	%r11, %r4, %r10;
	ld.shared.f32 	%f2, [%r11];
	ld.shared.f32 	%f3, [%r4];
	add.f32 	%f4, %f2, %f3;
	st.shared.f32 	[%r4], %f4;
$L__BB0_3:
	bar.sync 	0;
	setp.gt.u32 	%p3, %r12, 3;
	mov.u32 	%r12, %r6;
	@%p3 bra 	$L__BB0_1;
$L__BB0_4:
	setp.ne.s32 	%p4, %r1, 0;
	@%p4 bra 	$L__BB0_6;
	ld.shared.f32 	%f5, [_ZZ7reduce2PfS_E5sdata];
	cvta.to.global.u64 	%rd6, %rd1;
	mul.wide.u32 	%rd7, %r2, 4;
	add.s64 	%rd8, %rd6, %rd7;
	st.global.f32 	[%rd8], %f5;
$L__BB0_6:
	ret;

}
	// .globl	_Z7reduce1PfS_
.visible .entry _Z7reduce1PfS_(
	.param .u64 .ptr .align 1 _Z7reduce1PfS__param_0,
	.param .u64 .ptr .align 1 _Z7reduce1PfS__param_1
)
{
	.reg .pred 	%p<5>;
	.reg .b32 	%r<19>;
	.reg .b32 	%f<6>;
	.reg .b64 	%rd<9>;
	// demoted variable
	.shared .align 4 .b8 _ZZ7reduce1PfS_E5sdata[1024];
	ld.param.u64 	%rd2, [_Z7reduce1PfS__param_0];
	ld.param.u64 	%rd1, [_Z7reduce1PfS__param_1];
	cvta.to.global.u64 	%rd3, %rd2;
	mov.u32 	%r1, %tid.x;
	mov.u32 	%r2, %ctaid.x;
	mov.u32 	%r3, %ntid.x;
	mad.lo.s32 	%r7, %r2, %r3, %r1;
	mul.wide.u32 	%rd4, %r7, 4;
	add.s64 	%rd5, %rd3, %rd4;
	ld.global.f32 	%f1, [%rd5];
	shl.b32 	%r8, %r1, 2;
	mov.u32 	%r9, _ZZ7reduce1PfS_E5sdata;
	add.s32 	%r10, %r9, %r8;
	st.shared.f32 	[%r10], %f1;
	bar.sync 	0;
	setp.lt.u32 	%p1, %r3, 2;
	@%p1 bra 	$L__BB1_5;
	mov.b32 	%r18, 1;
$L__BB1_2:
	shl.b32 	%r5, %r18, 1;
	mul.lo.s32 	%r6, %r5, %r1;
	setp.ge.u32 	%p2, %r6, %r3;
	@%p2 bra 	$L__BB1_4;
	add.s32 	%r12, %r6, %r18;
	shl.b32 	%r13, %r12, 2;
	add.s32 	%r15, %r9, %r13;
	ld.shared.f32 	%f2, [%r15];
	shl.b32 	%r16, %r6, 2;
	add.s32 	%r17, %r9, %r16;
	ld.shared.f32 	%f3, [%r17];
	add.f32 	%f4, %f2, %f3;
	st.shared.f32 	[%r17], %f4;
$L__BB1_4:
	bar.sync 	0;
	setp.lt.u32 	%p3, %r5, %r3;
	mov.u32 	%r18, %r5;
	@%p3 bra 	$L__BB1_2;
$L__BB1_5:
	setp.ne.s32 	%p4, %r1, 0;
	@%p4 bra 	$L__BB1_7;
	ld.shared.f32 	%f5, [_ZZ7reduce1PfS_E5sdata];
	cvta.to.global.u64 	%rd6, %rd1;
	mul.wide.u32 	%rd7, %r2, 4;
	add.s64 	%rd8, %rd6, %rd7;
	st.global.f32 	[%rd8], %f5;
$L__BB1_7:
	ret;

}


// ===== COMPILED SASS (sm_100) =====

	.target	sm_100

	.elftype	@"ET_EXEC"


//--------------------- .note.nv.tkinfo           --------------------------
	.section	.note.nv.tkinfo,"",@"SHT_NOTE"
	.sectionflags	@"SHF_NOTE_NV_TKINFO"
	.tkinfo
        /*0018*/ 	.word	0x00000002
        /*0030*/ 	.string	""
        /*0030*/ 	.string	"ptxas"
        /*0030*/ 	.string	"Cuda compilation tools, release 13.0, V13.0.88"
        /*0030*/ 	.string	"Build cuda_13.0.r13.0/compiler.36424714_0"
        /*0030*/ 	.string	"-arch sm_100 -m 64 "



//--------------------- .note.nv.cuinfo           --------------------------
	.section	.note.nv.cuinfo,"",@"SHT_NOTE"
	.sectionflags	@"SHF_NOTE_NV_CUINFO"
        /*0018*/ 	.short	0x0002
        /*001a*/ 	.short	0x0064
        /*001c*/ 	.short	0x0082
	.zero		2


//--------------------- .nv.info                  --------------------------
	.section	.nv.info,"",@"SHT_CUDA_INFO"
	.align	4


	//----- nvinfo : EIATTR_REGCOUNT
	.align		4
        /*0000*/ 	.byte	0x04, 0x2f
        /*0002*/ 	.short	(.L_1 - .L_0)
	.align		4
.L_0:
        /*0004*/ 	.word	index@(_Z7reduce2PfS_)
        /*0008*/ 	.word	0x0000000b


	//----- nvinfo : EIATTR_FRAME_SIZE
	.align		4
.L_1:
        /*000c*/ 	.byte	0x04, 0x11
        /*000e*/ 	.short	(.L_3 - .L_2)
	.align		4
.L_2:
        /*0010*/ 	.word	index@(_Z7reduce2PfS_)
        /*0014*/ 	.word	0x00000000


	//----- nvinfo : EIATTR_REGCOUNT
	.align		4
.L_3:
        /*0018*/ 	.byte	0x04, 0x2f
        /*001a*/ 	.short	(.L_5 - .L_4)
	.align		4
.L_4:
        /*001c*/ 	.word	index@(_Z7reduce1PfS_)
        /*0020*/ 	.word	0x0000000a


	//----- nvinfo : EIATTR_FRAME_SIZE
	.align		4
.L_5:
        /*0024*/ 	.byte	0x04, 0x11
        /*0026*/ 	.short	(.L_7 - .L_6)
	.align		4
.L_6:
        /*0028*/ 	.word	index@(_Z7reduce1PfS_)
        /*002c*/ 	.word	0x00000000


	//----- nvinfo : EIATTR_MIN_STACK_SIZE
	.align		4
.L_7:
        /*0030*/ 	.byte	0x04, 0x12
        /*0032*/ 	.short	(.L_9 - .L_8)
	.align		4
.L_8:
        /*0034*/ 	.word	index@(_Z7reduce1PfS_)
        /*0038*/ 	.word	0x00000000


	//----- nvinfo : EIATTR_MIN_STACK_SIZE
	.align		4
.L_9:
        /*003c*/ 	.byte	0x04, 0x12
        /*003e*/ 	.short	(.L_11 - .L_10)
	.align		4
.L_10:
        /*0040*/ 	.word	index@(_Z7reduce2PfS_)
        /*0044*/ 	.word	0x00000000
.L_11:


//--------------------- .nv.compat                --------------------------
	.section	.nv.compat,"",@"SHT_CUDA_COMPAT_INFO"
	.align	4
        /*0000*/ 	.byte	0x02, 0x09, 0x00, 0x00, 0x02, 0x02, 0x01, 0x00, 0x02, 0x05, 0x05, 0x00, 0x03, 0x07, 0x01, 0x01
        /*0010*/ 	.byte	0x02, 0x03, 0x00, 0x00, 0x02, 0x06, 0x01, 0x00, 0x04, 0x0b, 0x08, 0x00, 0x09, 0x00, 0x00, 0x00
        /*0020*/ 	.byte	0x00, 0x00, 0x00, 0x00


//--------------------- .nv.info._Z7reduce1PfS_   --------------------------
	.section	.nv.info._Z7reduce1PfS_,"",@"SHT_CUDA_INFO"
	.sectionflags	@""
	.align	4


	//----- nvinfo : EIATTR_CUDA_API_VERSION
	.align		4
        /*0000*/ 	.byte	0x04, 0x37
        /*0002*/ 	.short	(.L_13 - .L_12)
.L_12:
        /*0004*/ 	.word	0x00000082


	//----- nvinfo : EIATTR_KPARAM_INFO
	.align		4
.L_13:
        /*0008*/ 	.byte	0x04, 0x17
        /*000a*/ 	.short	(.L_15 - .L_14)
.L_14:
        /*000c*/ 	.word	0x00000000
        /*0010*/ 	.short	0x0001
        /*0012*/ 	.short	0x0008
        /*0014*/ 	.byte	0x00, 0xf5, 0x21, 0x00


	//----- nvinfo : EIATTR_KPARAM_INFO
	.align		4
.L_15:
        /*0018*/ 	.byte	0x04, 0x17
        /*001a*/ 	.short	(.L_17 - .L_16)
.L_16:
        /*001c*/ 	.word	0x00000000
        /*0020*/ 	.short	0x0000
        /*0022*/ 	.short	0x0000
        /*0024*/ 	.byte	0x00, 0xf5, 0x21, 0x00


	//----- nvinfo : EIATTR_SPARSE_MMA_MASK
	.align		4
.L_17:
        /*0028*/ 	.byte	0x03, 0x50
        /*002a*/ 	.short	0x0000


	//----- nvinfo : EIATTR_MAXREG_COUNT
	.align		4
        /*002c*/ 	.byte	0x03, 0x1b
        /*002e*/ 	.short	0x00ff


	//----- nvinfo : EIATTR_NUM_BARRIERS
	.align		4
        /*0030*/ 	.byte	0x02, 0x4c
        /*0032*/ 	.byte	0x01
	.zero		1


	//----- nvinfo : EIATTR_MERCURY_ISA_VERSION
	.align		4
        /*0034*/ 	.byte	0x03, 0x5f
        /*0036*/ 	.short	0x0101


	//----- nvinfo : EIATTR_VRC_CTA_INIT_COUNT
	.align		4
        /*0038*/ 	.byte	0x02, 0x4a
	.zero		1
	.zero		1


	//----- nvinfo : EIATTR_EXIT_INSTR_OFFSETS
	.align		4
        /*003c*/ 	.byte	0x04, 0x1c
        /*003e*/ 	.short	(.L_19 - .L_18)


	//   ....[0]....
.L_18:
        /*0040*/ 	.word	0x00000210


	//   ....[1]....
        /*0044*/ 	.word	0x00000290


	//----- nvinfo : EIATTR_CBANK_PARAM_SIZE
	.align		4
.L_19:
        /*0048*/ 	.byte	0x03, 0x19
        /*004a*/ 	.short	0x0010


	//----- nvinfo : EIATTR_PARAM_CBANK
	.align		4
        /*004c*/ 	.byte	0x04, 0x0a
        /*004e*/ 	.short	(.L_21 - .L_20)
	.align		4
.L_20:
        /*0050*/ 	.word	index@(.nv.constant0._Z7reduce1PfS_)
        /*0054*/ 	.short	0x0380
        /*0056*/ 	.short	0x0010


	//----- nvinfo : EIATTR_SW_WAR
	.align		4
.L_21:
        /*0058*/ 	.byte	0x04, 0x36
        /*005a*/ 	.short	(.L_23 - .L_22)
.L_22:
        /*005c*/ 	.word	0x00000008
.L_23:


//--------------------- .nv.info._Z7reduce2PfS_   --------------------------
	.section	.nv.info._Z7reduce2PfS_,"",@"SHT_CUDA_INFO"
	.sectionflags	@""
	.align	4


	//----- nvinfo : EIATTR_CUDA_API_VERSION
	.align		4
        /*0000*/ 	.byte	0x04, 0x37
        /*0002*/ 	.short	(.L_25 - .L_24)
.L_24:
        /*0004*/ 	.word	0x00000082


	//----- nvinfo : EIATTR_KPARAM_INFO
	.align		4
.L_25:
        /*0008*/ 	.byte	0x04, 0x17
        /*000a*/ 	.short	(.L_27 - .L_26)
.L_26:
        /*000c*/ 	.word	0x00000000
        /*0010*/ 	.short	0x0001
        /*0012*/ 	.short	0x0008
        /*0014*/ 	.byte	0x00, 0xf5, 0x21, 0x00


	//----- nvinfo : EIATTR_KPARAM_INFO
	.align		4
.L_27:
        /*0018*/ 	.byte	0x04, 0x17
        /*001a*/ 	.short	(.L_29 - .L_28)
.L_28:
        /*001c*/ 	.word	0x00000000
        /*0020*/ 	.short	0x0000
        /*0022*/ 	.short	0x0000
        /*0024*/ 	.byte	0x00, 0xf5, 0x21, 0x00


	//----- nvinfo : EIATTR_SPARSE_MMA_MASK
	.align		4
.L_29:
        /*0028*/ 	.byte	0x03, 0x50
        /*002a*/ 	.short	0x0000


	//----- nvinfo : EIATTR_MAXREG_COUNT
	.align		4
        /*002c*/ 	.byte	0x03, 0x1b
        /*002e*/ 	.short	0x00ff


	//----- nvinfo : EIATTR_NUM_BARRIERS
	.align		4
        /*0030*/ 	.byte	0x02, 0x4c
        /*0032*/ 	.byte	0x01
	.zero		1


	//----- nvinfo : EIATTR_MERCURY_ISA_VERSION
	.align		4
        /*0034*/ 	.byte	0x03, 0x5f
        /*0036*/ 	.short	0x0101


	//----- nvinfo : EIATTR_VRC_CTA_INIT_COUNT
	.align		4
        /*0038*/ 	.byte	0x02, 0x4a
	.zero		1
	.zero		1


	//----- nvinfo : EIATTR_EXIT_INSTR_OFFSETS
	.align		4
        /*003c*/ 	.byte	0x04, 0x1c
        /*003e*/ 	.short	(.L_31 - .L_30)


	//   ....[0]....
.L_30:
        /*0040*/ 	.word	0x000001e0


	//   ....[1]....
        /*0044*/ 	.word	0x00000260


	//----- nvinfo : EIATTR_CBANK_PARAM_SIZE
	.align		4
.L_31:
        /*0048*/ 	.byte	0x03, 0x19
        /*004a*/ 	.short	0x0010


	//----- nvinfo : EIATTR_PARAM_CBANK
	.align		4
        /*004c*/ 	.byte	0x04, 0x0a
        /*004e*/ 	.short	(.L_33 - .L_32)
	.align		4
.L_32:
        /*0050*/ 	.word	index@(.nv.constant0._Z7reduce2PfS_)
        /*0054*/ 	.short	0x0380
        /*0056*/ 	.short	0x0010


	//----- nvinfo : EIATTR_SW_WAR
	.align		4
.L_33:
        /*0058*/ 	.byte	0x04, 0x36
        /*005a*/ 	.short	(.L_35 - .L_34)
.L_34:
        /*005c*/ 	.word	0x00000008
.L_35:


//--------------------- .nv.callgraph             --------------------------
	.section	.nv.callgraph,"",@"SHT_CUDA_CALLGRAPH"
	.align	4
	.sectionentsize	8
	.align		4
        /*0000*/ 	.word	0x00000000
	.align		4
        /*0004*/ 	.word	0xffffffff
	.align		4
        /*0008*/ 	.word	0x00000000
	.align		4
        /*000c*/ 	.word	0xfffffffe
	.align		4
        /*0010*/ 	.word	0x00000000
	.align		4
        /*0014*/ 	.word	0xfffffffd
	.align		4
        /*0018*/ 	.word	0x00000000
	.align		4
        /*001c*/ 	.word	0xfffffffc


//--------------------- .text._Z7reduce1PfS_      --------------------------
	.section	.text._Z7reduce1PfS_,"ax",@progbits
	.align	128
        .global         _Z7reduce1PfS_
        .type           _Z7reduce1PfS_,@function
        .size           _Z7reduce1PfS_,(.L_x_6 - _Z7reduce1PfS_)
        .other          _Z7reduce1PfS_,@"STO_CUDA_ENTRY STV_DEFAULT"
_Z7reduce1PfS_:
.text._Z7reduce1PfS_:
[----:B------:R-:W-:Y:S01]  /*0000*/  LDC R1, c[0x0][0x37c] ;  /* 0x0000df00ff017b82 */ /* 0x000fe20000000800 */
[----:B------:R-:W0:Y:S07]  /*0010*/  S2R R4, SR_TID.X ;  /* 0x0000000000047919 */ /* 0x000e2e0000002100 */
[----:B------:R-:W1:Y:S01]  /*0020*/  LDC.64 R2, c[0x0][0x380] ;  /* 0x0000e000ff027b82 */ /* 0x000e620000000a00 */
[----:B------:R-:W0:Y:S01]  /*0030*/  LDCU UR7, c[0x0][0x360] ;  /* 0x00006c00ff0777ac */ /* 0x000e220008000800 */
[----:B------:R-:W0:Y:S01]  /*0040*/  S2R R7, SR_CTAID.X ;  /* 0x0000000000077919 */ /* 0x000e220000002500 */
[----:B------:R-:W2:Y:S01]  /*0050*/  LDCU.64 UR8, c[0x0][0x358] ;  /* 0x00006b00ff0877ac */ /* 0x000ea20008000a00 */
[----:B0-----:R-:W-:-:S04]  /*0060*/  IMAD R5, R7, UR7, R4 ;  /* 0x0000000707057c24 */ /* 0x001fc8000f8e0204 */
[----:B-1----:R-:W-:-:S06]  /*0070*/  IMAD.WIDE.U32 R2, R5, 0x4, R2 ;  /* 0x0000000405027825 */ /* 0x002fcc00078e0002 */
[----:B--2---:R-:W2:Y:S01]  /*0080*/  LDG.E R2, desc[UR8][R2.64] ;  /* 0x0000000802027981 */ /* 0x004ea2000c1e1900 */
[----:B------:R-:W0:Y:S01]  /*0090*/  S2UR UR5, SR_CgaCtaId ;  /* 0x00000000000579c3 */ /* 0x000e220000008800 */
[----:B------:R-:W-:Y:S01]  /*00a0*/  UMOV UR4, 0x400 ;  /* 0x0000040000047882 */ /* 0x000fe20000000000 */
[----:B------:R-:W-:Y:S01]  /*00b0*/  UISETP.GE.U32.AND UP0, UPT, UR7, 0x2, UPT ;  /* 0x000000020700788c */ /* 0x000fe2000bf06070 */
[----:B------:R-:W-:Y:S01]  /*00c0*/  ISETP.NE.AND P1, PT, R4, RZ, PT ;  /* 0x000000ff0400720c */ /* 0x000fe20003f25270 */
[----:B0-----:R-:W-:-:S06]  /*00d0*/  ULEA UR4, UR5, UR4, 0x18 ;  /* 0x0000000405047291 */ /* 0x001fcc000f8ec0ff */
[----:B------:R-:W-:-:S05]  /*00e0*/  LEA R5, R4, UR4, 0x2 ;  /* 0x0000000404057c11 */ /* 0x000fca000f8e10ff */
[----:B--2---:R0:W-:Y:S01]  /*00f0*/  STS [R5], R2 ;  /* 0x0000000205007388 */ /* 0x0041e20000000800 */
[----:B------:R-:W-:Y:S06]  /*0100*/  BAR.SYNC.DEFER_BLOCKING 0x0 ;  /* 0x0000000000007b1d */ /* 0x000fec0000010000 */
[----:B------:R-:W-:Y:S05]  /*0110*/  BRA.U !UP0, `(.L_x_0) ;  /* 0x00000001083c7547 */ /* 0x000fea000b800000 */
[----:B------:R-:W-:-:S05]  /*0120*/  UMOV UR5, 0x1 ;  /* 0x0000000100057882 */ /* 0x000fca0000000000 */
.L_x_1:
[----:B------:R-:W-:-:S04]  /*0130*/  USHF.L.U32 UR6, UR5, 0x1, URZ ;  /* 0x0000000105067899 */ /* 0x000fc800080006ff */
[----:B------:R-:W-:Y:S02]  /*0140*/  UISETP.GE.U32.AND UP0, UPT, UR6, UR7, UPT ;  /* 0x000000070600728c */ /* 0x000fe4000bf06070 */
[----:B01----:R-:W-:-:S05]  /*0150*/  IMAD R2, R4, UR6, RZ ;  /* 0x0000000604027c24 */ /* 0x003fca000f8e02ff */
[----:B------:R-:W-:-:S13]  /*0160*/  ISETP.GE.U32.AND P0, PT, R2, UR7, PT ;  /* 0x0000000702007c0c */ /* 0x000fda000bf06070 */
[C---:B------:R-:W-:Y:S01]  /*0170*/  @!P0 IADD3 R0, PT, PT, R2.reuse, UR5, RZ ;  /* 0x0000000502008c10 */ /* 0x040fe2000fffe0ff */
[----:B------:R-:W-:Y:S01]  /*0180*/  UMOV UR5, UR6 ;  /* 0x0000000600057c82 */ /* 0x000fe20008000000 */
[----:B------:R-:W-:Y:S02]  /*0190*/  @!P0 LEA R2, R2, UR4, 0x2 ;  /* 0x0000000402028c11 */ /* 0x000fe4000f8e10ff */
[----:B------:R-:W-:-:S03]  /*01a0*/  @!P0 LEA R0, R0, UR4, 0x2 ;  /* 0x0000000400008c11 */ /* 0x000fc6000f8e10ff */
[----:B------:R-:W-:Y:S04]  /*01b0*/  @!P0 LDS R3, [R2] ;  /* 0x0000000002038984 */ /* 0x000fe80000000800 */
[----:B------:R-:W0:Y:S02]  /*01c0*/  @!P0 LDS R0, [R0] ;  /* 0x0000000000008984 */ /* 0x000e240000000800 */
[----:B0-----:R-:W-:-:S05]  /*01d0*/  @!P0 FADD R3, R0, R3 ;  /* 0x0000000300038221 */ /* 0x001fca0000000000 */
[----:B------:R1:W-:Y:S01]  /*01e0*/  @!P0 STS [R2], R3 ;  /* 0x0000000302008388 */ /* 0x0003e20000000800 */
[----:B------:R-:W-:Y:S06]  /*01f0*/  BAR.SYNC.DEFER_BLOCKING 0x0 ;  /* 0x0000000000007b1d */ /* 0x000fec0000010000 */
[----:B------:R-:W-:Y:S05]  /*0200*/  BRA.U !UP0, `(.L_x_1) ;  /* 0xfffffffd08c87547 */ /* 0x000fea000b83ffff */
.L_x_0:
[----:B------:R-:W-:Y:S05]  /*0210*/  @P1 EXIT ;  /* 0x000000000000194d */ /* 0x000fea0003800000 */
[----:B------:R-:W2:Y:S01]  /*0220*/  S2UR UR5, SR_CgaCtaId ;  /* 0x00000000000579c3 */ /* 0x000ea20000008800 */
[----:B------:R-:W-:-:S07]  /*0230*/  UMOV UR4, 0x400 ;  /* 0x0000040000047882 */ /* 0x000fce0000000000 */
[----:B01----:R-:W0:Y:S01]  /*0240*/  LDC.64 R2, c[0x0][0x388] ;  /* 0x0000e200ff027b82 */ /* 0x003e220000000a00 */
[----:B--2---:R-:W-:Y:S01]  /*0250*/  ULEA UR4, UR5, UR4, 0x18 ;  /* 0x0000000405047291 */ /* 0x004fe2000f8ec0ff */
[----:B0-----:R-:W-:-:S08]  /*0260*/  IMAD.WIDE.U32 R2, R7, 0x4, R2 ;  /* 0x0000000407027825 */ /* 0x001fd000078e0002 */
[----:B------:R-:W0:Y:S04]  /*0270*/  LDS R5, [UR4] ;  /* 0x00000004ff057984 */ /* 0x000e280008000800 */
[----:B0-----:R-:W-:Y:S01]  /*0280*/  STG.E desc[UR8][R2.64], R5 ;  /* 0x0000000502007986 */ /* 0x001fe2000c101908 */
[----:B------:R-:W-:Y:S05]  /*0290*/  EXIT ;  /* 0x000000000000794d */ /* 0x000fea0003800000 */
.L_x_2:
[----:B------:R-:W-:-:S00]  /*02a0*/  BRA `(.L_x_2) ;  /* 0xfffffffc00fc7947 */ /* 0x000fc0000383ffff */
[----:B------:R-:W-:-:S00]  /*02b0*/  NOP ;  /* 0x0000000000007918 */ /* 0x000fc00000000000 */
        /* <DEDUP_REMOVED lines=12> */
.L_x_6:


//--------------------- .text._Z7reduce2PfS_      --------------------------
	.section	.text._Z7reduce2PfS_,"ax",@progbits
	.align	128
        .global         _Z7reduce2PfS_
        .type           _Z7reduce2PfS_,@function
        .size           _Z7reduce2PfS_,(.L_x_7 - _Z7reduce2PfS_)
        .other          _Z7reduce2PfS_,@"STO_CUDA_ENTRY STV_DEFAULT"
_Z7reduce2PfS_:
.text._Z7reduce2PfS_:
        /* <DEDUP_REMOVED lines=18> */
[----:B------:R-:W-:-:S07]  /*0120*/  IMAD.U32 R0, RZ, RZ, UR8 ;  /* 0x00000008ff007e24 */ /* 0x000fce000f8e00ff */
.L_x_4:
[----:B------:R-:W-:-:S04]  /*0130*/  SHF.R.U32.HI R8, RZ, 0x1, R0 ;  /* 0x00000001ff087819 */ /* 0x000fc80000011600 */
[----:B------:R-:W-:-:S13]  /*0140*/  ISETP.GE.U32.AND P1, PT, R6, R8, PT ;  /* 0x000000080600720c */ /* 0x000fda0003f26070 */
[----:B0-----:R-:W-:Y:S01]  /*0150*/  @!P1 LEA R2, R8, R5, 0x2 ;  /* 0x0000000508029211 */ /* 0x001fe200078e10ff */
[----:B------:R-:W-:Y:S05]  /*0160*/  @!P1 LDS R3, [R5] ;  /* 0x0000000005039984 */ /* 0x000fea0000000800 */
[----:B------:R-:W0:Y:S02]  /*0170*/  @!P1 LDS R2, [R2] ;  /* 0x0000000002029984 */ /* 0x000e240000000800 */
[----:B0-----:R-:W-:-:S05]  /*0180*/  @!P1 FADD R4, R2, R3 ;  /* 0x0000000302049221 */ /* 0x001fca0000000000 */
[----:B------:R1:W-:Y:S01]  /*0190*/  @!P1 STS [R5], R4 ;  /* 0x0000000405009388 */ /* 0x0003e20000000800 */
[----:B------:R-:W-:Y:S01]  /*01a0*/  BAR.SYNC.DEFER_BLOCKING 0x0 ;  /* 0x0000000000007b1d */ /* 0x000fe20000010000 */
[----:B------:R-:W-:Y:S01]  /*01b0*/  ISETP.GT.U32.AND P1, PT, R0, 0x3, PT ;  /* 0x000000030000780c */ /* 0x000fe20003f24070 */
[----:B------:R-:W-:-:S12]  /*01c0*/  IMAD.MOV.U32 R0, RZ, RZ, R8 ;  /* 0x000000ffff007224 */ /* 0x000fd800078e0008 */
[----:B-1----:R-:W-:Y:S05]  /*01d0*/  @P1 BRA `(.L_x_4) ;  /* 0xfffffffc00d41947 */ /* 0x002fea000383ffff */
.L_x_3:
[----:B------:R-:W-:Y:S05]  /*01e0*/  @P0 EXIT ;  /* 0x000000000000094d */ /* 0x000fea0003800000 */
[----:B------:R-:W1:Y:S01]  /*01f0*/  S2UR UR5, SR_CgaCtaId ;  /* 0x00000000000579c3 */ /* 0x000e620000008800 */
[----:B------:R-:W-:-:S07]  /*0200*/  UMOV UR4, 0x400 ;  /* 0x0000040000047882 */ /* 0x000fce0000000000 */
[----:B0-----:R-:W0:Y:S01]  /*0210*/  LDC.64 R2, c[0x0][0x388] ;  /* 0x0000e200ff027b82 */ /* 0x001e220000000a00 */
[----:B-1----:R-:W-:Y:S01]  /*0220*/  ULEA UR4, UR5, UR4, 0x18 ;  /* 0x0000000405047291 */ /* 0x002fe2000f8ec0ff */
[----:B0-----:R-:W-:-:S08]  /*0230*/  IMAD.WIDE.U32 R2, R7, 0x4, R2 ;  /* 0x0000000407027825 */ /* 0x001fd000078e0002 */
[----:B------:R-:W0:Y:S04]  /*0240*/  LDS R5, [UR4] ;  /* 0x00000004ff057984 */ /* 0x000e280008000800 */
[----:B0-----:R-:W-:Y:S01]  /*0250*/  STG.E desc[UR6][R2.64], R5 ;  /* 0x0000000502007986 */ /* 0x001fe2000c101906 */
[----:B------:R-:W-:Y:S05]  /*0260*/  EXIT ;  /* 0x000000000000794d */ /* 0x000fea0003800000 */
.L_x_5:
        /* <DEDUP_REMOVED lines=9> */
.L_x_7:


//--------------------- .nv.shared._Z7reduce1PfS_ --------------------------
	.section	.nv.shared._Z7reduce1PfS_,"aw",@nobits
	.sectionflags	@""
	.align	4
.nv.shared._Z7reduce1PfS_:
	.zero		2048


//--------------------- .nv.shared.reserved.0     --------------------------
	.section	.nv.shared.reserved.0,"aw",@nobits
	.weak		__nv_reservedSMEM_offset_0_alias
	.size		__nv_reservedSMEM_offset_0_alias, 0, 64
	.other		__nv_reservedSMEM_offset_0_alias,@"STO_CUDA_RESERVED_SHARED STV_DEFAULT"
__nv_reservedSMEM_offset_0_alias:
	.zero		0
	.zero		64


//--------------------- .nv.shared._Z7reduce2PfS_ --------------------------
	.section	.nv.shared._Z7reduce2PfS_,"aw",@nobits
	.sectionflags	@""
	.align	4
.nv.shared._Z7reduce2PfS_:
	.zero		2048


//--------------------- .nv.constant0._Z7reduce1PfS_ --------------------------
	.section	.nv.constant0._Z7reduce1PfS_,"a",@progbits
	.sectionflags	@""
	.align	4
.nv.constant0._Z7reduce1PfS_:
	.zero		912


//--------------------- .nv.constant0._Z7reduce2PfS_ --------------------------
	.section	.nv.constant0._Z7reduce2PfS_,"a",@progbits
	.sectionflags	@""
	.align	4
.nv.constant0._Z7reduce2PfS_:
	.zero		912


//--------------------- SYMBOLS --------------------------

	.type		.nv.reservedSmem.offset0,@object
	.size		.nv.reservedSmem.offset0,0x4
	.type		.nv.reservedSmem.cap,@object
	.size		.nv.reservedSmem.cap,0x4
